	.headerflags	@"EF_CUDA_TEXMODE_UNIFIED EF_CUDA_64BIT_ADDRESS EF_CUDA_ACCELERATORS EF_CUDA_SM90 EF_CUDA_VIRTUAL_SM(EF_CUDA_SM90)"
	.elftype	@"ET_EXEC"


//--------------------- .nv.info                  --------------------------
	.section	.nv.info,"",@"SHT_CUDA_INFO"
	.align	4


	//----- nvinfo : EIATTR_REGCOUNT
	.align		4
        /*0000*/ 	.byte	0x04, 0x2f
        /*0002*/ 	.short	(.L_1 - .L_0)
	.align		4
.L_0:
        /*0004*/ 	.word	index@(triton_poi_fused_clone_2)
        /*0008*/ 	.word	0x00000012


	//----- nvinfo : EIATTR_MIN_STACK_SIZE
	.align		4
.L_1:
        /*000c*/ 	.byte	0x04, 0x12
        /*000e*/ 	.short	(.L_3 - .L_2)
	.align		4
.L_2:
        /*0010*/ 	.word	index@(triton_poi_fused_clone_2)
        /*0014*/ 	.word	0x00000000


	//----- nvinfo : EIATTR_FRAME_SIZE
	.align		4
.L_3:
        /*0018*/ 	.byte	0x04, 0x11
        /*001a*/ 	.short	(.L_5 - .L_4)
	.align		4
.L_4:
        /*001c*/ 	.word	index@(triton_poi_fused_clone_2)
        /*0020*/ 	.word	0x00000000


	//----- nvinfo : EIATTR_MIN_STACK_SIZE
	.align		4
.L_5:
        /*0024*/ 	.byte	0x04, 0x12
        /*0026*/ 	.short	(.L_7 - .L_6)
	.align		4
.L_6:
        /*0028*/ 	.word	index@(triton_poi_fused_clone_2)
        /*002c*/ 	.word	0x00000000
.L_7:


//--------------------- .nv.info.triton_poi_fused_clone_2 --------------------------
	.section	.nv.info.triton_poi_fused_clone_2,"",@"SHT_CUDA_INFO"
	.sectionflags	@""
	.align	4


	//----- nvinfo : EIATTR_CUDA_API_VERSION
	.align		4
        /*0000*/ 	.byte	0x04, 0x37
        /*0002*/ 	.short	(.L_9 - .L_8)
.L_8:
        /*0004*/ 	.word	0x0000007c


	//----- nvinfo : EIATTR_KPARAM_INFO
	.align		4
.L_9:
        /*0008*/ 	.byte	0x04, 0x17
        /*000a*/ 	.short	(.L_11 - .L_10)
.L_10:
        /*000c*/ 	.word	0x00000000
        /*0010*/ 	.short	0x0003
        /*0012*/ 	.short	0x0018
        /*0014*/ 	.byte	0x00, 0xf0, 0x11, 0x00


	//----- nvinfo : EIATTR_KPARAM_INFO
	.align		4
.L_11:
        /*0018*/ 	.byte	0x04, 0x17
        /*001a*/ 	.short	(.L_13 - .L_12)
.L_12:
        /*001c*/ 	.word	0x00000000
        /*0020*/ 	.short	0x0002
        /*0022*/ 	.short	0x0010
        /*0024*/ 	.byte	0x00, 0xf4, 0x21, 0x00


	//----- nvinfo : EIATTR_KPARAM_INFO
	.align		4
.L_13:
        /*0028*/ 	.byte	0x04, 0x17
        /*002a*/ 	.short	(.L_15 - .L_14)
.L_14:
        /*002c*/ 	.word	0x00000000
        /*0030*/ 	.short	0x0001
        /*0032*/ 	.short	0x0008
        /*0034*/ 	.byte	0x00, 0xf4, 0x21, 0x00


	//----- nvinfo : EIATTR_KPARAM_INFO
	.align		4
.L_15:
        /*0038*/ 	.byte	0x04, 0x17
        /*003a*/ 	.short	(.L_17 - .L_16)
.L_16:
        /*003c*/ 	.word	0x00000000
        /*0040*/ 	.short	0x0000
        /*0042*/ 	.short	0x0000
        /*0044*/ 	.byte	0x00, 0xf4, 0x21, 0x00


	//----- nvinfo : EIATTR_SPARSE_MMA_MASK
	.align		4
.L_17:
        /*0048*/ 	.byte	0x03, 0x50
        /*004a*/ 	.short	0x0000


	//----- nvinfo : EIATTR_MAXREG_COUNT
	.align		4
        /*004c*/ 	.byte	0x03, 0x1b
        /*004e*/ 	.short	0x00ff


	//----- nvinfo : EIATTR_EXIT_INSTR_OFFSETS
	.align		4
        /*0050*/ 	.byte	0x04, 0x1c
        /*0052*/ 	.short	(.L_19 - .L_18)


	//   ....[0]....
.L_18:
        /*0054*/ 	.word	0x00000260


	//   ....[1]....
        /*0058*/ 	.word	0x00000280


	//----- nvinfo : EIATTR_REQNTID
	.align		4
.L_19:
        /*005c*/ 	.byte	0x04, 0x10
        /*005e*/ 	.short	(.L_21 - .L_20)
.L_20:
        /*0060*/ 	.word	0x00000080
        /*0064*/ 	.word	0x00000001
        /*0068*/ 	.word	0x00000001


	//----- nvinfo : EIATTR_CBANK_PARAM_SIZE
	.align		4
.L_21:
        /*006c*/ 	.byte	0x03, 0x19
        /*006e*/ 	.short	0x001c


	//----- nvinfo : EIATTR_PARAM_CBANK
	.align		4
        /*0070*/ 	.byte	0x04, 0x0a
        /*0072*/ 	.short	(.L_23 - .L_22)
	.align		4
.L_22:
        /*0074*/ 	.word	index@(.nv.constant0.triton_poi_fused_clone_2)
        /*0078*/ 	.short	0x0210
        /*007a*/ 	.short	0x001c


	//----- nvinfo : EIATTR_SW_WAR
	.align		4
.L_23:
        /*007c*/ 	.byte	0x04, 0x36
        /*007e*/ 	.short	(.L_25 - .L_24)
.L_24:
        /*0080*/ 	.word	0x00000008
.L_25:


//--------------------- .nv.callgraph             --------------------------
	.section	.nv.callgraph,"",@"SHT_CUDA_CALLGRAPH"
	.align	4
	.sectionentsize	8
	.align		4
        /*0000*/ 	.word	0x00000000
	.align		4
        /*0004*/ 	.word	0xffffffff
	.align		4
        /*0008*/ 	.word	0x00000000
	.align		4
        /*000c*/ 	.word	0xfffffffe
	.align		4
        /*0010*/ 	.word	0x00000000
	.align		4
        /*0014*/ 	.word	0xfffffffd
	.align		4
        /*0018*/ 	.word	0x00000000
	.align		4
        /*001c*/ 	.word	0xfffffffc


//--------------------- .text.triton_poi_fused_clone_2 --------------------------
	.section	.text.triton_poi_fused_clone_2,"ax",@progbits
	.align	128
        .global         triton_poi_fused_clone_2
        .type           triton_poi_fused_clone_2,@function
        .size           triton_poi_fused_clone_2,(.L_x_1 - triton_poi_fused_clone_2)
        .other          triton_poi_fused_clone_2,@"STO_CUDA_ENTRY STV_DEFAULT"
triton_poi_fused_clone_2:
.text.triton_poi_fused_clone_2:
[----:B------:R-:W0:Y:S02]  /*0000*/  LDC R1, c[0x0][0x28] ;  /* 0x00000a00ff017b82 */ /* 0x000e240000000800 */
[----:B------:R-:W1:Y:S01]  /*0010*/  S2R R0, SR_TID.X ;  /* 0x0000000000007919 */ /* 0x000e620000002100 */
[----:B------:R-:W2:Y:S01]  /*0020*/  LDC.64 R4, c[0x0][0x218] ;  /* 0x00008600ff047b82 */ /* 0x000ea20000000a00 */
[----:B------:R-:W-:Y:S01]  /*0030*/  CS2R R14, SRZ ;  /* 0x00000000000e7805 */ /* 0x000fe2000001ff00 */
[----:B------:R-:W-:Y:S01]  /*0040*/  ULDC.64 UR4, c[0x0][0x208] ;  /* 0x0000820000047ab9 */ /* 0x000fe20000000a00 */
[----:B------:R-:W3:Y:S01]  /*0050*/  S2R R3, SR_CTAID.X ;  /* 0x0000000000037919 */ /* 0x000ee20000002500 */
[----:B-1----:R-:W-:-:S05]  /*0060*/  IMAD.SHL.U32 R0, R0, 0x4, RZ ;  /* 0x0000000400007824 */ /* 0x002fca00078e00ff */
[----:B------:R-:W-:-:S05]  /*0070*/  LOP3.LUT R0, R0, 0x1fc, RZ, 0xc0, !PT ;  /* 0x000001fc00007812 */ /* 0x000fca00078ec0ff */
[----:B---3--:R-:W-:-:S04]  /*0080*/  IMAD R0, R3, 0x200, R0 ;  /* 0x0000020003007824 */ /* 0x008fc800078e0200 */
[C---:B------:R-:W-:Y:S01]  /*0090*/  IMAD.HI R10, R0.reuse, 0x38e38e39, RZ ;  /* 0x38e38e39000a7827 */ /* 0x040fe200078e02ff */
[----:B------:R-:W-:Y:S02]  /*00a0*/  SHF.R.S32.HI R3, RZ, 0x1f, R0 ;  /* 0x0000001fff037819 */ /* 0x000fe40000011400 */
[----:B------:R-:W-:Y:S02]  /*00b0*/  ISETP.GE.AND P0, PT, R0, 0xd800, PT ;  /* 0x0000d8000000780c */ /* 0x000fe40003f06270 */
[----:B------:R-:W-:Y:S02]  /*00c0*/  LEA.HI R6, R3, R0, RZ, 0x7 ;  /* 0x0000000003067211 */ /* 0x000fe400078f38ff */
[----:B------:R-:W1:Y:S01]  /*00d0*/  LDC.64 R2, c[0x0][0x210] ;  /* 0x00008400ff027b82 */ /* 0x000e620000000a00 */
[----:B------:R-:W-:Y:S02]  /*00e0*/  SHF.R.U32.HI R13, RZ, 0x1f, R10 ;  /* 0x0000001fff0d7819 */ /* 0x000fe4000001160a */
[----:B------:R-:W-:-:S02]  /*00f0*/  SHF.R.S32.HI R7, RZ, 0x7, R6 ;  /* 0x00000007ff077819 */ /* 0x000fc40000011406 */
[----:B------:R-:W-:Y:S02]  /*0100*/  LOP3.LUT R9, R6, 0xffffff80, RZ, 0xc0, !PT ;  /* 0xffffff8006097812 */ /* 0x000fe400078ec0ff */
[----:B------:R-:W-:Y:S01]  /*0110*/  LEA.HI.SX32 R10, R10, R13, 0x14 ;  /* 0x0000000d0a0a7211 */ /* 0x000fe200078fa2ff */
[----:B------:R-:W-:Y:S01]  /*0120*/  IMAD.HI R8, R7, 0x38e38e39, RZ ;  /* 0x38e38e3907087827 */ /* 0x000fe200078e02ff */
[----:B------:R-:W-:Y:S02]  /*0130*/  IADD3 R9, R0, -R9, RZ ;  /* 0x8000000900097210 */ /* 0x000fe40007ffe0ff */
[----:B------:R-:W-:Y:S02]  /*0140*/  CS2R R12, SRZ ;  /* 0x00000000000c7805 */ /* 0x000fe4000001ff00 */
[----:B------:R-:W-:Y:S01]  /*0150*/  SHF.R.U32.HI R11, RZ, 0x1f, R8 ;  /* 0x0000001fff0b7819 */ /* 0x000fe20000011608 */
[----:B------:R-:W-:-:S03]  /*0160*/  IMAD R9, R10, 0x80, R9 ;  /* 0x000000800a097824 */ /* 0x000fc600078e0209 */
[----:B------:R-:W-:Y:S01]  /*0170*/  LEA.HI.SX32 R8, R8, R11, 0x1b ;  /* 0x0000000b08087211 */ /* 0x000fe200078fdaff */
[----:B--2---:R-:W-:Y:S01]  /*0180*/  IMAD.WIDE R4, R9, 0x4, R4 ;  /* 0x0000000409047825 */ /* 0x004fe200078e0204 */
[----:B------:R-:W-:-:S03]  /*0190*/  CS2R R10, SRZ ;  /* 0x00000000000a7805 */ /* 0x000fc6000001ff00 */
[----:B------:R-:W-:Y:S01]  /*01a0*/  IMAD R8, R8, -0x90, R7 ;  /* 0xffffff7008087824 */ /* 0x000fe200078e0207 */
[----:B------:R-:W2:Y:S03]  /*01b0*/  @!P0 LDG.E.EL.128 R12, desc[UR4][R4.64] ;  /* 0x00000004040c8981 */ /* 0x000ea6000c2e1d00 */
[----:B------:R-:W-:Y:S01]  /*01c0*/  IMAD R7, R8, 0x180, R9 ;  /* 0x0000018008077824 */ /* 0x000fe200078e0209 */
[----:B------:R-:W-:-:S03]  /*01d0*/  CS2R R8, SRZ ;  /* 0x0000000000087805 */ /* 0x000fc6000001ff00 */
[----:B-1----:R-:W-:Y:S02]  /*01e0*/  IMAD.WIDE R2, R7, 0x4, R2 ;  /* 0x0000000407027825 */ /* 0x002fe400078e0202 */
[----:B------:R-:W1:Y:S03]  /*01f0*/  LDC.64 R6, c[0x0][0x220] ;  /* 0x00008800ff067b82 */ /* 0x000e660000000a00 */
[----:B------:R-:W2:Y:S01]  /*0200*/  @!P0 LDG.E.128 R8, desc[UR4][R2.64] ;  /* 0x0000000402088981 */ /* 0x000ea2000c1e1d00 */
[----:B-1----:R-:W-:-:S04]  /*0210*/  IMAD.WIDE R6, R0, 0x4, R6 ;  /* 0x0000000400067825 */ /* 0x002fc800078e0206 */
[----:B--2---:R-:W-:Y:S01]  /*0220*/  FADD R8, R12, R8 ;  /* 0x000000080c087221 */ /* 0x004fe20000000000 */
[----:B------:R-:W-:Y:S01]  /*0230*/  FADD R9, R13, R9 ;  /* 0x000000090d097221 */ /* 0x000fe20000000000 */
[----:B------:R-:W-:Y:S01]  /*0240*/  FADD R10, R14, R10 ;  /* 0x0000000a0e0a7221 */ /* 0x000fe20000000000 */
[----:B------:R-:W-:Y:S01]  /*0250*/  FADD R11, R15, R11 ;  /* 0x0000000b0f0b7221 */ /* 0x000fe20000000000 */
[----:B------:R-:W-:Y:S06]  /*0260*/  @P0 EXIT ;  /* 0x000000000000094d */ /* 0x000fec0003800000 */
[----:B------:R-:W-:Y:S01]  /*0270*/  STG.E.128 desc[UR4][R6.64], R8 ;  /* 0x0000000806007986 */ /* 0x000fe2000c101d04 */
[----:B------:R-:W-:Y:S05]  /*0280*/  EXIT ;  /* 0x000000000000794d */ /* 0x000fea0003800000 */
.L_x_0:
[----:B------:R-:W-:-:S00]  /*0290*/  BRA `(.L_x_0) ;  /* 0xfffffffc00fc7947 */ /* 0x000fc0000383ffff */
[----:B------:R-:W-:-:S00]  /*02a0*/  NOP ;  /* 0x0000000000007918 */ /* 0x000fc00000000000 */
        /* <DEDUP_REMOVED lines=13> */
.L_x_1:


//--------------------- .nv.constant0.triton_poi_fused_clone_2 --------------------------
	.section	.nv.constant0.triton_poi_fused_clone_2,"a",@progbits
	.sectionflags	@""
	.align	4
.nv.constant0.triton_poi_fused_clone_2:
	.zero		556
